//
// Generated by NVIDIA NVVM Compiler
//
// Compiler Build ID: CL-36424714
// Cuda compilation tools, release 13.0, V13.0.88
// Based on NVVM 20.0.0
//

.version 9.0
.target sm_100
.address_size 64

	// .globl	_Z10rotate_gpuP6float2if
.global .align 4 .b8 __cudart_i2opi_f[24] = {65, 144, 67, 60, 153, 149, 98, 219, 192, 221, 52, 245, 209, 87, 39, 252, 41, 21, 68, 78, 110, 131, 249, 162};

.visible .entry _Z10rotate_gpuP6float2if(
	.param .u64 .ptr .align 1 _Z10rotate_gpuP6float2if_param_0,
	.param .u32 _Z10rotate_gpuP6float2if_param_1,
	.param .f32 _Z10rotate_gpuP6float2if_param_2
)
{
	.local .align 4 .b8 	__local_depot0[28];
	.reg .b64 	%SP;
	.reg .b64 	%SPL;
	.reg .pred 	%p<18>;
	.reg .b32 	%r<84>;
	.reg .b32 	%f<55>;
	.reg .b64 	%rd<43>;
	.reg .b64 	%fd<5>;

	mov.u64 	%SPL, __local_depot0;
	ld.param.u64 	%rd16, [_Z10rotate_gpuP6float2if_param_0];
	ld.param.u32 	%r29, [_Z10rotate_gpuP6float2if_param_1];
	ld.param.f32 	%f10, [_Z10rotate_gpuP6float2if_param_2];
	add.u64 	%rd1, %SPL, 0;
	mov.u32 	%r30, %ctaid.x;
	mov.u32 	%r31, %ntid.x;
	mov.u32 	%r32, %tid.x;
	mad.lo.s32 	%r1, %r30, %r31, %r32;
	setp.ge.s32 	%p1, %r1, %r29;
	@%p1 bra 	$L__BB0_18;
	mul.f32 	%f11, %f10, 0f3F22F983;
	cvt.rni.s32.f32 	%r83, %f11;
	cvt.rn.f32.s32 	%f12, %r83;
	fma.rn.f32 	%f13, %f12, 0fBFC90FDA, %f10;
	fma.rn.f32 	%f14, %f12, 0fB3A22168, %f13;
	fma.rn.f32 	%f54, %f12, 0fA7C234C5, %f14;
	abs.f32 	%f2, %f10;
	setp.ltu.f32 	%p2, %f2, 0f47CE4780;
	mov.u32 	%r79, %r83;
	mov.f32 	%f53, %f54;
	@%p2 bra 	$L__BB0_9;
	setp.neu.f32 	%p3, %f2, 0f7F800000;
	@%p3 bra 	$L__BB0_4;
	mov.f32 	%f17, 0f00000000;
	mul.rn.f32 	%f53, %f10, %f17;
	mov.b32 	%r79, 0;
	bra.uni 	$L__BB0_9;
$L__BB0_4:
	mov.b32 	%r3, %f10;
	shl.b32 	%r34, %r3, 8;
	or.b32  	%r4, %r34, -2147483648;
	mov.b64 	%rd39, 0;
	mov.b32 	%r76, 0;
	mov.u64 	%rd37, __cudart_i2opi_f;
	mov.u64 	%rd38, %rd1;
$L__BB0_5:
	.pragma "nounroll";
	ld.global.nc.u32 	%r35, [%rd37];
	mad.wide.u32 	%rd20, %r35, %r4, %rd39;
	shr.u64 	%rd39, %rd20, 32;
	st.local.u32 	[%rd38], %rd20;
	add.s32 	%r76, %r76, 1;
	add.s64 	%rd38, %rd38, 4;
	add.s64 	%rd37, %rd37, 4;
	setp.ne.s32 	%p4, %r76, 6;
	@%p4 bra 	$L__BB0_5;
	shr.u32 	%r36, %r3, 23;
	st.local.u32 	[%rd1+24], %rd39;
	and.b32  	%r7, %r36, 31;
	and.b32  	%r37, %r36, 224;
	add.s32 	%r38, %r37, -128;
	shr.u32 	%r39, %r38, 5;
	mul.wide.u32 	%rd21, %r39, 4;
	sub.s64 	%rd8, %rd1, %rd21;
	ld.local.u32 	%r77, [%rd8+24];
	ld.local.u32 	%r78, [%rd8+20];
	setp.eq.s32 	%p5, %r7, 0;
	@%p5 bra 	$L__BB0_8;
	shf.l.wrap.b32 	%r77, %r78, %r77, %r7;
	ld.local.u32 	%r40, [%rd8+16];
	shf.l.wrap.b32 	%r78, %r40, %r78, %r7;
$L__BB0_8:
	shr.u32 	%r41, %r77, 30;
	shf.l.wrap.b32 	%r42, %r78, %r77, 2;
	shl.b32 	%r43, %r78, 2;
	shr.u32 	%r44, %r42, 31;
	add.s32 	%r45, %r44, %r41;
	neg.s32 	%r46, %r45;
	setp.lt.s32 	%p6, %r3, 0;
	selp.b32 	%r79, %r46, %r45, %p6;
	xor.b32  	%r47, %r42, %r3;
	shr.s32 	%r48, %r42, 31;
	xor.b32  	%r49, %r48, %r42;
	xor.b32  	%r50, %r48, %r43;
	cvt.u64.u32 	%rd22, %r49;
	shl.b64 	%rd23, %rd22, 32;
	cvt.u64.u32 	%rd24, %r50;
	or.b64  	%rd25, %rd23, %rd24;
	cvt.rn.f64.s64 	%fd1, %rd25;
	mul.f64 	%fd2, %fd1, 0d3BF921FB54442D19;
	cvt.rn.f32.f64 	%f15, %fd2;
	neg.f32 	%f16, %f15;
	setp.lt.s32 	%p7, %r47, 0;
	selp.f32 	%f53, %f16, %f15, %p7;
$L__BB0_9:
	setp.ltu.f32 	%p8, %f2, 0f47CE4780;
	mul.rn.f32 	%f18, %f53, %f53;
	and.b32  	%r52, %r79, 1;
	setp.eq.b32 	%p9, %r52, 1;
	selp.f32 	%f19, 0f3F800000, %f53, %p9;
	fma.rn.f32 	%f20, %f18, %f19, 0f00000000;
	fma.rn.f32 	%f21, %f18, 0f37CBAC00, 0fBAB607ED;
	selp.f32 	%f22, %f21, 0fB94D4153, %p9;
	selp.f32 	%f23, 0f3D2AAABB, 0f3C0885E4, %p9;
	fma.rn.f32 	%f24, %f22, %f18, %f23;
	selp.f32 	%f25, 0fBEFFFFFF, 0fBE2AAAA8, %p9;
	fma.rn.f32 	%f26, %f24, %f18, %f25;
	fma.rn.f32 	%f27, %f26, %f20, %f19;
	and.b32  	%r53, %r79, 2;
	setp.eq.s32 	%p10, %r53, 0;
	mov.f32 	%f28, 0f00000000;
	sub.f32 	%f29, %f28, %f27;
	selp.f32 	%f6, %f27, %f29, %p10;
	@%p8 bra 	$L__BB0_17;
	setp.neu.f32 	%p11, %f2, 0f7F800000;
	@%p11 bra 	$L__BB0_12;
	mov.f32 	%f32, 0f00000000;
	mul.rn.f32 	%f54, %f10, %f32;
	mov.b32 	%r83, 0;
	bra.uni 	$L__BB0_17;
$L__BB0_12:
	mov.b32 	%r16, %f10;
	shl.b32 	%r55, %r16, 8;
	or.b32  	%r17, %r55, -2147483648;
	mov.b64 	%rd42, 0;
	mov.b32 	%r80, 0;
	mov.u64 	%rd40, __cudart_i2opi_f;
	mov.u64 	%rd41, %rd1;
$L__BB0_13:
	.pragma "nounroll";
	ld.global.nc.u32 	%r56, [%rd40];
	mad.wide.u32 	%rd28, %r56, %r17, %rd42;
	shr.u64 	%rd42, %rd28, 32;
	st.local.u32 	[%rd41], %rd28;
	add.s32 	%r80, %r80, 1;
	add.s64 	%rd41, %rd41, 4;
	add.s64 	%rd40, %rd40, 4;
	setp.ne.s32 	%p12, %r80, 6;
	@%p12 bra 	$L__BB0_13;
	shr.u32 	%r57, %r16, 23;
	st.local.u32 	[%rd1+24], %rd42;
	and.b32  	%r20, %r57, 31;
	and.b32  	%r58, %r57, 224;
	add.s32 	%r59, %r58, -128;
	shr.u32 	%r60, %r59, 5;
	mul.wide.u32 	%rd29, %r60, 4;
	sub.s64 	%rd15, %rd1, %rd29;
	ld.local.u32 	%r81, [%rd15+24];
	ld.local.u32 	%r82, [%rd15+20];
	setp.eq.s32 	%p13, %r20, 0;
	@%p13 bra 	$L__BB0_16;
	shf.l.wrap.b32 	%r81, %r82, %r81, %r20;
	ld.local.u32 	%r61, [%rd15+16];
	shf.l.wrap.b32 	%r82, %r61, %r82, %r20;
$L__BB0_16:
	shr.u32 	%r62, %r81, 30;
	shf.l.wrap.b32 	%r63, %r82, %r81, 2;
	shl.b32 	%r64, %r82, 2;
	shr.u32 	%r65, %r63, 31;
	add.s32 	%r66, %r65, %r62;
	neg.s32 	%r67, %r66;
	setp.lt.s32 	%p14, %r16, 0;
	selp.b32 	%r83, %r67, %r66, %p14;
	xor.b32  	%r68, %r63, %r16;
	shr.s32 	%r69, %r63, 31;
	xor.b32  	%r70, %r69, %r63;
	xor.b32  	%r71, %r69, %r64;
	cvt.u64.u32 	%rd30, %r70;
	shl.b64 	%rd31, %rd30, 32;
	cvt.u64.u32 	%rd32, %r71;
	or.b64  	%rd33, %rd31, %rd32;
	cvt.rn.f64.s64 	%fd3, %rd33;
	mul.f64 	%fd4, %fd3, 0d3BF921FB54442D19;
	cvt.rn.f32.f64 	%f30, %fd4;
	neg.f32 	%f31, %f30;
	setp.lt.s32 	%p15, %r68, 0;
	selp.f32 	%f54, %f31, %f30, %p15;
$L__BB0_17:
	add.s32 	%r73, %r83, 1;
	mul.rn.f32 	%f33, %f54, %f54;
	and.b32  	%r74, %r83, 1;
	setp.eq.b32 	%p16, %r74, 1;
	selp.f32 	%f34, %f54, 0f3F800000, %p16;
	fma.rn.f32 	%f35, %f33, %f34, 0f00000000;
	fma.rn.f32 	%f36, %f33, 0f37CBAC00, 0fBAB607ED;
	selp.f32 	%f37, 0fB94D4153, %f36, %p16;
	selp.f32 	%f38, 0f3C0885E4, 0f3D2AAABB, %p16;
	fma.rn.f32 	%f39, %f37, %f33, %f38;
	selp.f32 	%f40, 0fBE2AAAA8, 0fBEFFFFFF, %p16;
	fma.rn.f32 	%f41, %f39, %f33, %f40;
	fma.rn.f32 	%f42, %f41, %f35, %f34;
	and.b32  	%r75, %r73, 2;
	setp.eq.s32 	%p17, %r75, 0;
	mov.f32 	%f43, 0f00000000;
	sub.f32 	%f44, %f43, %f42;
	selp.f32 	%f45, %f42, %f44, %p17;
	cvta.to.global.u64 	%rd34, %rd16;
	mul.wide.s32 	%rd35, %r1, 8;
	add.s64 	%rd36, %rd34, %rd35;
	ld.global.v2.f32 	{%f46, %f47}, [%rd36];
	mul.f32 	%f48, %f46, %f45;
	mul.f32 	%f49, %f6, %f47;
	sub.f32 	%f50, %f48, %f49;
	mul.f32 	%f51, %f47, %f45;
	fma.rn.f32 	%f52, %f6, %f46, %f51;
	st.global.v2.f32 	[%rd36], {%f50, %f52};
$L__BB0_18:
	ret;

}


// ===== COMPILED SASS (sm_100) =====

	.target	sm_100

	.elftype	@"ET_EXEC"


//--------------------- .note.nv.tkinfo           --------------------------
	.section	.note.nv.tkinfo,"",@"SHT_NOTE"
	.sectionflags	@"SHF_NOTE_NV_TKINFO"
	.tkinfo
        /*0018*/ 	.word	0x00000002
        /*0030*/ 	.string	""
        /*0030*/ 	.string	"ptxas"
        /*0030*/ 	.string	"Cuda compilation tools, release 13.0, V13.0.88"
        /*0030*/ 	.string	"Build cuda_13.0.r13.0/compiler.36424714_0"
        /*0030*/ 	.string	"-arch sm_100 -m 64 "



//--------------------- .note.nv.cuinfo           --------------------------
	.section	.note.nv.cuinfo,"",@"SHT_NOTE"
	.sectionflags	@"SHF_NOTE_NV_CUINFO"
        /*0018*/ 	.short	0x0002
        /*001a*/ 	.short	0x0064
        /*001c*/ 	.short	0x0082
	.zero		2


//--------------------- .nv.info                  --------------------------
	.section	.nv.info,"",@"SHT_CUDA_INFO"
	.align	4


	//----- nvinfo : EIATTR_REGCOUNT
	.align		4
        /*0000*/ 	.byte	0x04, 0x2f
        /*0002*/ 	.short	(.L_2 - .L_1)
	.align		4
.L_1:
        /*0004*/ 	.word	index@(_Z10rotate_gpuP6float2if)
        /*0008*/ 	.word	0x00000016


	//----- nvinfo : EIATTR_FRAME_SIZE
	.align		4
.L_2:
        /*000c*/ 	.byte	0x04, 0x11
        /*000e*/ 	.short	(.L_4 - .L_3)
	.align		4
.L_3:
        /*0010*/ 	.word	index@(_Z10rotate_gpuP6float2if)
        /*0014*/ 	.word	0x00000000


	//----- nvinfo : EIATTR_MIN_STACK_SIZE
	.align		4
.L_4:
        /*0018*/ 	.byte	0x04, 0x12
        /*001a*/ 	.short	(.L_6 - .L_5)
	.align		4
.L_5:
        /*001c*/ 	.word	index@(_Z10rotate_gpuP6float2if)
        /*0020*/ 	.word	0x00000000
.L_6:


//--------------------- .nv.compat                --------------------------
	.section	.nv.compat,"",@"SHT_CUDA_COMPAT_INFO"
	.align	4
        /*0000*/ 	.byte	0x02, 0x09, 0x00, 0x00, 0x02, 0x02, 0x01, 0x00, 0x02, 0x05, 0x05, 0x00, 0x03, 0x07, 0x01, 0x01
        /*0010*/ 	.byte	0x02, 0x03, 0x00, 0x00, 0x02, 0x06, 0x01, 0x00, 0x04, 0x0b, 0x08, 0x00, 0x01, 0x00, 0x00, 0x00
        /*0020*/ 	.byte	0x00, 0x00, 0x00, 0x00


//--------------------- .nv.info._Z10rotate_gpuP6float2if --------------------------
	.section	.nv.info._Z10rotate_gpuP6float2if,"",@"SHT_CUDA_INFO"
	.sectionflags	@""
	.align	4


	//----- nvinfo : EIATTR_CUDA_API_VERSION
	.align		4
        /*0000*/ 	.byte	0x04, 0x37
        /*0002*/ 	.short	(.L_8 - .L_7)
.L_7:
        /*0004*/ 	.word	0x00000082


	//----- nvinfo : EIATTR_KPARAM_INFO
	.align		4
.L_8:
        /*0008*/ 	.byte	0x04, 0x17
        /*000a*/ 	.short	(.L_10 - .L_9)
.L_9:
        /*000c*/ 	.word	0x00000000
        /*0010*/ 	.short	0x0002
        /*0012*/ 	.short	0x000c
        /*0014*/ 	.byte	0x00, 0xf0, 0x11, 0x00


	//----- nvinfo : EIATTR_KPARAM_INFO
	.align		4
.L_10:
        /*0018*/ 	.byte	0x04, 0x17
        /*001a*/ 	.short	(.L_12 - .L_11)
.L_11:
        /*001c*/ 	.word	0x00000000
        /*0020*/ 	.short	0x0001
        /*0022*/ 	.short	0x0008
        /*0024*/ 	.byte	0x00, 0xf0, 0x11, 0x00


	//----- nvinfo : EIATTR_KPARAM_INFO
	.align		4
.L_12:
        /*0028*/ 	.byte	0x04, 0x17
        /*002a*/ 	.short	(.L_14 - .L_13)
.L_13:
        /*002c*/ 	.word	0x00000000
        /*0030*/ 	.short	0x0000
        /*0032*/ 	.short	0x0000
        /*0034*/ 	.byte	0x00, 0xf5, 0x21, 0x00


	//----- nvinfo : EIATTR_SPARSE_MMA_MASK
	.align		4
.L_14:
        /*0038*/ 	.byte	0x03, 0x50
        /*003a*/ 	.short	0x0000


	//----- nvinfo : EIATTR_MAXREG_COUNT
	.align		4
        /*003c*/ 	.byte	0x03, 0x1b
        /*003e*/ 	.short	0x00ff


	//----- nvinfo : EIATTR_MERCURY_ISA_VERSION
	.align		4
        /*0040*/ 	.byte	0x03, 0x5f
        /*0042*/ 	.short	0x0101


	//----- nvinfo : EIATTR_VRC_CTA_INIT_COUNT
	.align		4
        /*0044*/ 	.byte	0x02, 0x4a
	.zero		1
	.zero		1


	//----- nvinfo : EIATTR_EXIT_INSTR_OFFSETS
	.align		4
        /*0048*/ 	.byte	0x04, 0x1c
        /*004a*/ 	.short	(.L_16 - .L_15)


	//   ....[0]....
.L_15:
        /*004c*/ 	.word	0x00000070


	//   ....[1]....
        /*0050*/ 	.word	0x00000fb0


	//----- nvinfo : EIATTR_CBANK_PARAM_SIZE
	.align		4
.L_16:
        /*0054*/ 	.byte	0x03, 0x19
        /*0056*/ 	.short	0x0010


	//----- nvinfo : EIATTR_PARAM_CBANK
	.align		4
        /*0058*/ 	.byte	0x04, 0x0a
        /*005a*/ 	.short	(.L_18 - .L_17)
	.align		4
.L_17:
        /*005c*/ 	.word	index@(.nv.constant0._Z10rotate_gpuP6float2if)
        /*0060*/ 	.short	0x0380
        /*0062*/ 	.short	0x0010


	//----- nvinfo : EIATTR_SW_WAR
	.align		4
.L_18:
        /*0064*/ 	.byte	0x04, 0x36
        /*0066*/ 	.short	(.L_20 - .L_19)
.L_19:
        /*0068*/ 	.word	0x00000008
.L_20:


//--------------------- .nv.callgraph             --------------------------
	.section	.nv.callgraph,"",@"SHT_CUDA_CALLGRAPH"
	.align	4
	.sectionentsize	8
	.align		4
        /*0000*/ 	.word	0x00000000
	.align		4
        /*0004*/ 	.word	0xffffffff
	.align		4
        /*0008*/ 	.word	0x00000000
	.align		4
        /*000c*/ 	.word	0xfffffffe
	.align		4
        /*0010*/ 	.word	0x00000000
	.align		4
        /*0014*/ 	.word	0xfffffffd
	.align		4
        /*0018*/ 	.word	0x00000000
	.align		4
        /*001c*/ 	.word	0xfffffffc


//--------------------- .nv.constant4             --------------------------
	.section	.nv.constant4,"a",@progbits
	.align	8
	.align		8
.nv.constant4:
        /*0000*/ 	.dword	__cudart_i2opi_f


//--------------------- .text._Z10rotate_gpuP6float2if --------------------------
	.section	.text._Z10rotate_gpuP6float2if,"ax",@progbits
	.align	128
        .global         _Z10rotate_gpuP6float2if
        .type           _Z10rotate_gpuP6float2if,@function
        .size           _Z10rotate_gpuP6float2if,(.L_x_7 - _Z10rotate_gpuP6float2if)
        .other          _Z10rotate_gpuP6float2if,@"STO_CUDA_ENTRY STV_DEFAULT"
_Z10rotate_gpuP6float2if:
.text._Z10rotate_gpuP6float2if:
[----:B------:R-:W-:Y:S01]  /*0000*/  LDC R1, c[0x0][0x37c] ;  /* 0x0000df00ff017b82 */ /* 0x000fe20000000800 */
[----:B------:R-:W0:Y:S07]  /*0010*/  S2R R3, SR_TID.X ;  /* 0x0000000000037919 */ /* 0x000e2e0000002100 */
[----:B------:R-:W0:Y:S01]  /*0020*/  S2UR UR4, SR_CTAID.X ;  /* 0x00000000000479c3 */ /* 0x000e220000002500 */
[----:B------:R-:W1:Y:S07]  /*0030*/  LDCU UR5, c[0x0][0x388] ;  /* 0x00007100ff0577ac */ /* 0x000e6e0008000800 */
[----:B------:R-:W0:Y:S02]  /*0040*/  LDC R2, c[0x0][0x360] ;  /* 0x0000d800ff027b82 */ /* 0x000e240000000800 */
[----:B0-----:R-:W-:-:S05]  /*0050*/  IMAD R2, R2, UR4, R3 ;  /* 0x0000000402027c24 */ /* 0x001fca000f8e0203 */
[----:B-1----:R-:W-:-:S13]  /*0060*/  ISETP.GE.AND P0, PT, R2, UR5, PT ;  /* 0x0000000502007c0c */ /* 0x002fda000bf06270 */
[----:B------:R-:W-:Y:S05]  /*0070*/  @P0 EXIT ;  /* 0x000000000000094d */ /* 0x000fea0003800000 */
[----:B------:R-:W0:Y:S01]  /*0080*/  LDC R3, c[0x0][0x38c] ;  /* 0x0000e300ff037b82 */ /* 0x000e220000000800 */
[----:B------:R-:W1:Y:S01]  /*0090*/  LDCU.64 UR6, c[0x0][0x358] ;  /* 0x00006b00ff0677ac */ /* 0x000e620008000a00 */
[C---:B0-----:R-:W-:Y:S01]  /*00a0*/  FMUL R0, R3.reuse, 0.63661974668502807617 ;  /* 0x3f22f98303007820 */ /* 0x041fe20000400000 */
[----:B------:R-:W-:-:S04]  /*00b0*/  FSETP.GE.AND P0, PT, |R3|, 105615, PT ;  /* 0x47ce47800300780b */ /* 0x000fc80003f06200 */
[----:B------:R-:W-:Y:S01]  /*00c0*/  P2R R6, PR, RZ, 0x1 ;  /* 0x00000001ff067803 */ /* 0x000fe20000000000 */
[----:B------:R-:W0:Y:S02]  /*00d0*/  F2I.NTZ R0, R0 ;  /* 0x0000000000007305 */ /* 0x000e240000203100 */
[----:B0-----:R-:W-:-:S05]  /*00e0*/  I2FP.F32.S32 R4, R0 ;  /* 0x0000000000047245 */ /* 0x001fca0000201400 */
[----:B------:R-:W-:-:S04]  /*00f0*/  FFMA R5, R4, -1.5707962512969970703, R3 ;  /* 0xbfc90fda04057823 */ /* 0x000fc80000000003 */
[----:B------:R-:W-:-:S04]  /*0100*/  FFMA R5, R4, -7.5497894158615963534e-08, R5 ;  /* 0xb3a2216804057823 */ /* 0x000fc80000000005 */
[----:B------:R-:W-:Y:S01]  /*0110*/  FFMA R5, R4, -5.3903029534742383927e-15, R5 ;  /* 0xa7c234c504057823 */ /* 0x000fe20000000005 */
[----:B------:R-:W-:-:S03]  /*0120*/  IMAD.MOV.U32 R4, RZ, RZ, R0 ;  /* 0x000000ffff047224 */ /* 0x000fc600078e0000 */
[----:B------:R-:W-:Y:S01]  /*0130*/  IMAD.MOV.U32 R9, RZ, RZ, R5 ;  /* 0x000000ffff097224 */ /* 0x000fe200078e0005 */
[----:B-1----:R-:W-:Y:S06]  /*0140*/  @!P0 BRA `(.L_x_0) ;  /* 0x0000000400788947 */ /* 0x002fec0003800000 */
[----:B------:R-:W-:-:S13]  /*0150*/  FSETP.NEU.AND P0, PT, |R3|, +INF , PT ;  /* 0x7f8000000300780b */ /* 0x000fda0003f0d200 */
[----:B------:R-:W-:Y:S01]  /*0160*/  @!P0 FMUL R9, RZ, R3 ;  /* 0x00000003ff098220 */ /* 0x000fe20000400000 */
[----:B------:R-:W-:Y:S01]  /*0170*/  @!P0 IMAD.MOV.U32 R0, RZ, RZ, RZ ;  /* 0x000000ffff008224 */ /* 0x000fe200078e00ff */
[----:B------:R-:W-:Y:S06]  /*0180*/  @!P0 BRA `(.L_x_0) ;  /* 0x0000000400688947 */ /* 0x000fec0003800000 */
[----:B------:R-:W-:Y:S02]  /*0190*/  IMAD.SHL.U32 R6, R3, 0x100, RZ ;  /* 0x0000010003067824 */ /* 0x000fe400078e00ff */
[----:B------:R-:W-:Y:S02]  /*01a0*/  HFMA2 R17, -RZ, RZ, 0, 0 ;  /* 0x00000000ff117431 */ /* 0x000fe400000001ff */
[----:B------:R-:W-:Y:S01]  /*01b0*/  IMAD.MOV.U32 R0, RZ, RZ, RZ ;  /* 0x000000ffff007224 */ /* 0x000fe200078e00ff */
[----:B------:R-:W0:Y:S01]  /*01c0*/  LDCU.64 UR8, c[0x4][URZ] ;  /* 0x01000000ff0877ac */ /* 0x000e220008000a00 */
[----:B------:R-:W-:Y:S01]  /*01d0*/  IMAD.MOV.U32 R18, RZ, RZ, RZ ;  /* 0x000000ffff127224 */ /* 0x000fe200078e00ff */
[----:B------:R-:W-:Y:S01]  /*01e0*/  LOP3.LUT R9, R6, 0x80000000, RZ, 0xfc, !PT ;  /* 0x8000000006097812 */ /* 0x000fe200078efcff */
[----:B------:R-:W-:-:S06]  /*01f0*/  UMOV UR4, URZ ;  /* 0x000000ff00047c82 */ /* 0x000fcc0008000000 */
.L_x_1:
[----:B0-----:R-:W-:Y:S02]  /*0200*/  IMAD.U32 R10, RZ, RZ, UR8 ;  /* 0x00000008ff0a7e24 */ /* 0x001fe4000f8e00ff */
[----:B------:R-:W-:-:S05]  /*0210*/  IMAD.U32 R11, RZ, RZ, UR9 ;  /* 0x00000009ff0b7e24 */ /* 0x000fca000f8e00ff */
[----:B------:R-:W2:Y:S01]  /*0220*/  LDG.E.CONSTANT R6, desc[UR6][R10.64] ;  /* 0x000000060a067981 */ /* 0x000ea2000c1e9900 */
[----:B------:R-:W-:Y:S01]  /*0230*/  UIADD3 UR4, UPT, UPT, UR4, 0x1, URZ ;  /* 0x0000000104047890 */ /* 0x000fe2000fffe0ff */
[C---:B------:R-:W-:Y:S01]  /*0240*/  ISETP.EQ.AND P0, PT, R18.reuse, RZ, PT ;  /* 0x000000ff1200720c */ /* 0x040fe20003f02270 */
[----:B------:R-:W-:Y:S01]  /*0250*/  UIADD3 UR8, UP1, UPT, UR8, 0x4, URZ ;  /* 0x0000000408087890 */ /* 0x000fe2000ff3e0ff */
[C---:B------:R-:W-:Y:S01]  /*0260*/  ISETP.EQ.AND P1, PT, R18.reuse, 0x4, PT ;  /* 0x000000041200780c */ /* 0x040fe20003f22270 */
[----:B------:R-:W-:Y:S01]  /*0270*/  UISETP.NE.AND UP0, UPT, UR4, 0x6, UPT ;  /* 0x000000060400788c */ /* 0x000fe2000bf05270 */
[C---:B------:R-:W-:Y:S01]  /*0280*/  ISETP.EQ.AND P3, PT, R18.reuse, 0xc, PT ;  /* 0x0000000c1200780c */ /* 0x040fe20003f62270 */
[----:B------:R-:W-:Y:S01]  /*0290*/  UIADD3.X UR9, UPT, UPT, URZ, UR9, URZ, UP1, !UPT ;  /* 0x00000009ff097290 */ /* 0x000fe20008ffe4ff */
[C---:B------:R-:W-:Y:S02]  /*02a0*/  ISETP.EQ.AND P4, PT, R18.reuse, 0x10, PT ;  /* 0x000000101200780c */ /* 0x040fe40003f82270 */
[----:B------:R-:W-:Y:S01]  /*02b0*/  ISETP.EQ.AND P5, PT, R18, 0x14, PT ;  /* 0x000000141200780c */ /* 0x000fe20003fa2270 */
[----:B--2---:R-:W-:-:S03]  /*02c0*/  IMAD.WIDE.U32 R6, R6, R9, RZ ;  /* 0x0000000906067225 */ /* 0x004fc600078e00ff */
[----:B------:R-:W-:-:S04]  /*02d0*/  IADD3 R6, P2, PT, R6, R0, RZ ;  /* 0x0000000006067210 */ /* 0x000fc80007f5e0ff */
[----:B------:R-:W-:Y:S01]  /*02e0*/  @P1 MOV R12, R6 ;  /* 0x00000006000c1202 */ /* 0x000fe20000000f00 */
[----:B------:R-:W-:Y:S01]  /*02f0*/  IMAD.X R0, R7, 0x1, R17, P2 ;  /* 0x0000000107007824 */ /* 0x000fe200010e0611 */
[C---:B------:R-:W-:Y:S01]  /*0300*/  ISETP.EQ.AND P2, PT, R18.reuse, 0x8, PT ;  /* 0x000000081200780c */ /* 0x040fe20003f42270 */
[--C-:B------:R-:W-:Y:S02]  /*0310*/  @P0 IMAD.MOV.U32 R8, RZ, RZ, R6.reuse ;  /* 0x000000ffff080224 */ /* 0x100fe400078e0006 */
[--C-:B------:R-:W-:Y:S02]  /*0320*/  @P3 IMAD.MOV.U32 R14, RZ, RZ, R6.reuse ;  /* 0x000000ffff0e3224 */ /* 0x100fe400078e0006 */
[--C-:B------:R-:W-:Y:S02]  /*0330*/  @P4 IMAD.MOV.U32 R15, RZ, RZ, R6.reuse ;  /* 0x000000ffff0f4224 */ /* 0x100fe400078e0006 */
[----:B------:R-:W-:Y:S02]  /*0340*/  @P5 IMAD.MOV.U32 R16, RZ, RZ, R6 ;  /* 0x000000ffff105224 */ /* 0x000fe400078e0006 */
[----:B------:R-:W-:-:S04]  /*0350*/  VIADD R18, R18, 0x4 ;  /* 0x0000000412127836 */ /* 0x000fc80000000000 */
[----:B------:R-:W-:Y:S01]  /*0360*/  @P2 IMAD.MOV.U32 R13, RZ, RZ, R6 ;  /* 0x000000ffff0d2224 */ /* 0x000fe200078e0006 */
[----:B------:R-:W-:Y:S06]  /*0370*/  BRA.U UP0, `(.L_x_1) ;  /* 0xfffffffd00a07547 */ /* 0x000fec000b83ffff */
[----:B------:R-:W-:-:S04]  /*0380*/  SHF.R.U32.HI R6, RZ, 0x17, R3 ;  /* 0x00000017ff067819 */ /* 0x000fc80000011603 */
[C---:B------:R-:W-:Y:S02]  /*0390*/  LOP3.LUT R7, R6.reuse, 0xe0, RZ, 0xc0, !PT ;  /* 0x000000e006077812 */ /* 0x040fe400078ec0ff */
[----:B------:R-:W-:Y:S02]  /*03a0*/  LOP3.LUT P6, RZ, R6, 0x1f, RZ, 0xc0, !PT ;  /* 0x0000001f06ff7812 */ /* 0x000fe400078cc0ff */
[----:B------:R-:W-:-:S04]  /*03b0*/  IADD3 R7, PT, PT, R7, -0x80, RZ ;  /* 0xffffff8007077810 */ /* 0x000fc80007ffe0ff */
[----:B------:R-:W-:-:S05]  /*03c0*/  SHF.R.U32.HI R7, RZ, 0x5, R7 ;  /* 0x00000005ff077819 */ /* 0x000fca0000011607 */
[----:B------:R-:W-:-:S05]  /*03d0*/  IMAD.U32 R10, R7, -0x4, RZ ;  /* 0xfffffffc070a7824 */ /* 0x000fca00078e00ff */
[C---:B------:R-:W-:Y:S02]  /*03e0*/  ISETP.EQ.AND P3, PT, R10.reuse, -0x18, PT ;  /* 0xffffffe80a00780c */ /* 0x040fe40003f62270 */
[C---:B------:R-:W-:Y:S02]  /*03f0*/  ISETP.EQ.AND P4, PT, R10.reuse, -0x14, PT ;  /* 0xffffffec0a00780c */ /* 0x040fe40003f82270 */
[C---:B------:R-:W-:Y:S02]  /*0400*/  ISETP.EQ.AND P0, PT, R10.reuse, -0x10, PT ;  /* 0xfffffff00a00780c */ /* 0x040fe40003f02270 */
[C---:B------:R-:W-:Y:S02]  /*0410*/  ISETP.EQ.AND P1, PT, R10.reuse, -0xc, PT ;  /* 0xfffffff40a00780c */ /* 0x040fe40003f22270 */
[C---:B------:R-:W-:Y:S02]  /*0420*/  ISETP.EQ.AND P2, PT, R10.reuse, -0x8, PT ;  /* 0xfffffff80a00780c */ /* 0x040fe40003f42270 */
[----:B------:R-:W-:-:S03]  /*0430*/  ISETP.EQ.AND P5, PT, R10, 0x4, PT ;  /* 0x000000040a00780c */ /* 0x000fc60003fa2270 */
[--C-:B------:R-:W-:Y:S01]  /*0440*/  @P3 IMAD.MOV.U32 R7, RZ, RZ, R8.reuse ;  /* 0x000000ffff073224 */ /* 0x100fe200078e0008 */
[C---:B------:R-:W-:Y:S01]  /*0450*/  ISETP.EQ.AND P3, PT, R10.reuse, -0x4, PT ;  /* 0xfffffffc0a00780c */ /* 0x040fe20003f62270 */
[----:B------:R-:W-:Y:S02]  /*0460*/  @P4 IMAD.MOV.U32 R9, RZ, RZ, R8 ;  /* 0x000000ffff094224 */ /* 0x000fe400078e0008 */
[--C-:B------:R-:W-:Y:S01]  /*0470*/  @P4 IMAD.MOV.U32 R7, RZ, RZ, R12.reuse ;  /* 0x000000ffff074224 */ /* 0x100fe200078e000c */
[----:B------:R-:W-:Y:S01]  /*0480*/  ISETP.EQ.AND P4, PT, R10, RZ, PT ;  /* 0x000000ff0a00720c */ /* 0x000fe20003f82270 */
[----:B------:R-:W-:Y:S01]  /*0490*/  @P0 IMAD.MOV.U32 R9, RZ, RZ, R12 ;  /* 0x000000ffff090224 */ /* 0x000fe200078e000c */
[----:B------:R-:W-:Y:S01]  /*04a0*/  @P0 MOV R7, R13 ;  /* 0x0000000d00070202 */ /* 0x000fe20000000f00 */
[----:B------:R-:W-:Y:S02]  /*04b0*/  @P1 IMAD.MOV.U32 R7, RZ, RZ, R14 ;  /* 0x000000ffff071224 */ /* 0x000fe400078e000e */
[----:B------:R-:W-:-:S02]  /*04c0*/  @P2 IMAD.MOV.U32 R7, RZ, RZ, R15 ;  /* 0x000000ffff072224 */ /* 0x000fc400078e000f */
[----:B------:R-:W-:Y:S02]  /*04d0*/  @P1 IMAD.MOV.U32 R9, RZ, RZ, R13 ;  /* 0x000000ffff091224 */ /* 0x000fe400078e000d */
[----:B------:R-:W-:Y:S01]  /*04e0*/  @P3 MOV R7, R16 ;  /* 0x0000001000073202 */ /* 0x000fe20000000f00 */
[----:B------:R-:W-:Y:S02]  /*04f0*/  @P2 IMAD.MOV.U32 R9, RZ, RZ, R14 ;  /* 0x000000ffff092224 */ /* 0x000fe400078e000e */
[----:B------:R-:W-:Y:S02]  /*0500*/  @P3 IMAD.MOV.U32 R9, RZ, RZ, R15 ;  /* 0x000000ffff093224 */ /* 0x000fe400078e000f */
[----:B------:R-:W-:Y:S02]  /*0510*/  @P4 IMAD.MOV.U32 R7, RZ, RZ, R0 ;  /* 0x000000ffff074224 */ /* 0x000fe400078e0000 */
[----:B------:R-:W-:Y:S02]  /*0520*/  @P4 IMAD.MOV.U32 R9, RZ, RZ, R16 ;  /* 0x000000ffff094224 */ /* 0x000fe400078e0010 */
[----:B------:R-:W-:-:S02]  /*0530*/  @P5 IMAD.MOV.U32 R9, RZ, RZ, R0 ;  /* 0x000000ffff095224 */ /* 0x000fc400078e0000 */
[----:B------:R-:W-:Y:S01]  /*0540*/  IMAD.MOV.U32 R17, RZ, RZ, R7 ;  /* 0x000000ffff117224 */ /* 0x000fe200078e0007 */
[----:B------:R-:W-:Y:S06]  /*0550*/  @!P6 BRA `(.L_x_2) ;  /* 0x00000000002ce947 */ /* 0x000fec0003800000 */
[----:B------:R-:W-:Y:S01]  /*0560*/  @P0 IMAD.MOV.U32 R7, RZ, RZ, R8 ;  /* 0x000000ffff070224 */ /* 0x000fe200078e0008 */
[----:B------:R-:W-:Y:S02]  /*0570*/  ISETP.EQ.AND P0, PT, R10, 0x8, PT ;  /* 0x000000080a00780c */ /* 0x000fe40003f02270 */
[----:B------:R-:W-:Y:S01]  /*0580*/  @P1 MOV R7, R12 ;  /* 0x0000000c00071202 */ /* 0x000fe20000000f00 */
[----:B------:R-:W-:Y:S01]  /*0590*/  @P2 IMAD.MOV.U32 R7, RZ, RZ, R13 ;  /* 0x000000ffff072224 */ /* 0x000fe200078e000d */
[----:B------:R-:W-:Y:S01]  /*05a0*/  LOP3.LUT R6, R6, 0x1f, RZ, 0xc0, !PT ;  /* 0x0000001f06067812 */ /* 0x000fe200078ec0ff */
[----:B------:R-:W-:Y:S02]  /*05b0*/  @P3 IMAD.MOV.U32 R7, RZ, RZ, R14 ;  /* 0x000000ffff073224 */ /* 0x000fe400078e000e */
[----:B------:R-:W-:Y:S01]  /*05c0*/  @P4 IMAD.MOV.U32 R7, RZ, RZ, R15 ;  /* 0x000000ffff074224 */ /* 0x000fe200078e000f */
[----:B------:R-:W-:Y:S01]  /*05d0*/  SHF.L.W.U32.HI R17, R9, R6, R17 ;  /* 0x0000000609117219 */ /* 0x000fe20000010e11 */
[----:B------:R-:W-:-:S04]  /*05e0*/  @P5 IMAD.MOV.U32 R7, RZ, RZ, R16 ;  /* 0x000000ffff075224 */ /* 0x000fc800078e0010 */
[----:B------:R-:W-:-:S05]  /*05f0*/  @P0 IMAD.MOV.U32 R7, RZ, RZ, R0 ;  /* 0x000000ffff070224 */ /* 0x000fca00078e0000 */
[----:B------:R-:W-:-:S07]  /*0600*/  SHF.L.W.U32.HI R9, R7, R6, R9 ;  /* 0x0000000607097219 */ /* 0x000fce0000010e09 */
.L_x_2:
[C---:B------:R-:W-:Y:S01]  /*0610*/  SHF.L.W.U32.HI R18, R9.reuse, 0x2, R17 ;  /* 0x0000000209127819 */ /* 0x040fe20000010e11 */
[----:B------:R-:W-:Y:S01]  /*0620*/  UMOV UR4, 0x54442d19 ;  /* 0x54442d1900047882 */ /* 0x000fe20000000000 */
[----:B------:R-:W-:Y:S01]  /*0630*/  SHF.L.U32 R9, R9, 0x2, RZ ;  /* 0x0000000209097819 */ /* 0x000fe200000006ff */
[----:B------:R-:W-:Y:S01]  /*0640*/  UMOV UR5, 0x3bf921fb ;  /* 0x3bf921fb00057882 */ /* 0x000fe20000000000 */
[----:B------:R-:W-:Y:S02]  /*0650*/  SHF.R.S32.HI R0, RZ, 0x1f, R18 ;  /* 0x0000001fff007819 */ /* 0x000fe40000011412 */
[----:B------:R-:W-:Y:S02]  /*0660*/  ISETP.GE.AND P0, PT, R3, RZ, PT ;  /* 0x000000ff0300720c */ /* 0x000fe40003f06270 */
[C---:B------:R-:W-:Y:S02]  /*0670*/  LOP3.LUT R10, R0.reuse, R9, RZ, 0x3c, !PT ;  /* 0x00000009000a7212 */ /* 0x040fe400078e3cff */
[----:B------:R-:W-:-:S02]  /*0680*/  LOP3.LUT R11, R0, R18, RZ, 0x3c, !PT ;  /* 0x00000012000b7212 */ /* 0x000fc400078e3cff */
[----:B------:R-:W-:Y:S02]  /*0690*/  SHF.R.U32.HI R0, RZ, 0x1e, R17 ;  /* 0x0000001eff007819 */ /* 0x000fe40000011611 */
[----:B------:R-:W0:Y:S01]  /*06a0*/  I2F.F64.S64 R6, R10 ;  /* 0x0000000a00067312 */ /* 0x000e220000301c00 */
[C---:B------:R-:W-:Y:S02]  /*06b0*/  LOP3.LUT R9, R18.reuse, R3, RZ, 0x3c, !PT ;  /* 0x0000000312097212 */ /* 0x040fe400078e3cff */
[----:B------:R-:W-:Y:S02]  /*06c0*/  LEA.HI R0, R18, R0, RZ, 0x1 ;  /* 0x0000000012007211 */ /* 0x000fe400078f08ff */
[----:B------:R-:W-:-:S03]  /*06d0*/  ISETP.GE.AND P1, PT, R9, RZ, PT ;  /* 0x000000ff0900720c */ /* 0x000fc60003f26270 */
[----:B------:R-:W-:-:S04]  /*06e0*/  IMAD.MOV R9, RZ, RZ, -R0 ;  /* 0x000000ffff097224 */ /* 0x000fc800078e0a00 */
[----:B------:R-:W-:Y:S01]  /*06f0*/  @!P0 IMAD.MOV.U32 R0, RZ, RZ, R9 ;  /* 0x000000ffff008224 */ /* 0x000fe200078e0009 */
[----:B0-----:R-:W-:-:S10]  /*0700*/  DMUL R6, R6, UR4 ;  /* 0x0000000406067c28 */ /* 0x001fd40008000000 */
[----:B------:R-:W0:Y:S02]  /*0710*/  F2F.F32.F64 R6, R6 ;  /* 0x0000000600067310 */ /* 0x000e240000301000 */
[----:B0-----:R-:W-:-:S07]  /*0720*/  FSEL R9, -R6, R6, !P1 ;  /* 0x0000000606097208 */ /* 0x001fce0004800100 */
.L_x_0:
[----:B------:R-:W-:Y:S02]  /*0730*/  IMAD.MOV.U32 R6, RZ, RZ, 0x37cbac00 ;  /* 0x37cbac00ff067424 */ /* 0x000fe400078e00ff */
[----:B------:R-:W-:Y:S01]  /*0740*/  FMUL R7, R9, R9 ;  /* 0x0000000909077220 */ /* 0x000fe20000400000 */
[C---:B------:R-:W-:Y:S01]  /*0750*/  LOP3.LUT R11, R0.reuse, 0x1, RZ, 0xc0, !PT ;  /* 0x00000001000b7812 */ /* 0x040fe200078ec0ff */
[----:B------:R-:W-:Y:S01]  /*0760*/  IMAD.MOV.U32 R18, RZ, RZ, 0x3d2aaabb ;  /* 0x3d2aaabbff127424 */ /* 0x000fe200078e00ff */
[----:B------:R-:W-:Y:S01]  /*0770*/  LOP3.LUT P1, RZ, R0, 0x2, RZ, 0xc0, !PT ;  /* 0x0000000200ff7812 */ /* 0x000fe2000782c0ff */
[----:B------:R-:W-:Y:S01]  /*0780*/  FFMA R10, R7, R6, -0.0013887860113754868507 ;  /* 0xbab607ed070a7423 */ /* 0x000fe20000000006 */
[----:B------:R-:W-:Y:S02]  /*0790*/  ISETP.NE.U32.AND P0, PT, R11, 0x1, PT ;  /* 0x000000010b00780c */ /* 0x000fe40003f05070 */
[----:B------:R-:W-:Y:S02]  /*07a0*/  MOV R11, 0x3effffff ;  /* 0x3effffff000b7802 */ /* 0x000fe40000000f00 */
[----:B------:R-:W-:-:S02]  /*07b0*/  FSEL R10, R10, -0.00019574658654164522886, !P0 ;  /* 0xb94d41530a0a7808 */ /* 0x000fc40004000000 */
[----:B------:R-:W-:Y:S02]  /*07c0*/  FSEL R18, R18, 0.0083327032625675201416, !P0 ;  /* 0x3c0885e412127808 */ /* 0x000fe40004000000 */
[----:B------:R-:W-:Y:S02]  /*07d0*/  FSETP.GE.AND P2, PT, |R3|, 105615, PT ;  /* 0x47ce47800300780b */ /* 0x000fe40003f46200 */
[----:B------:R-:W-:Y:S01]  /*07e0*/  FSEL R0, R9, 1, P0 ;  /* 0x3f80000009007808 */ /* 0x000fe20000000000 */
[----:B------:R-:W-:Y:S01]  /*07f0*/  FFMA R10, R7, R10, R18 ;  /* 0x0000000a070a7223 */ /* 0x000fe20000000012 */
[----:B------:R-:W-:-:S03]  /*0800*/  FSEL R11, -R11, -0.16666662693023681641, !P0 ;  /* 0xbe2aaaa80b0b7808 */ /* 0x000fc60004000100 */
[C---:B------:R-:W-:Y:S02]  /*0810*/  FFMA R9, R7.reuse, R0, RZ ;  /* 0x0000000007097223 */ /* 0x040fe400000000ff */
[----:B------:R-:W-:-:S04]  /*0820*/  FFMA R7, R7, R10, R11 ;  /* 0x0000000a07077223 */ /* 0x000fc8000000000b */
[----:B------:R-:W-:-:S04]  /*0830*/  FFMA R7, R9, R7, R0 ;  /* 0x0000000709077223 */ /* 0x000fc80000000000 */
[----:B------:R-:W-:Y:S01]  /*0840*/  @P1 FADD R7, RZ, -R7 ;  /* 0x80000007ff071221 */ /* 0x000fe20000000000 */
[----:B------:R-:W-:Y:S06]  /*0850*/  @!P2 BRA `(.L_x_3) ;  /* 0x000000040070a947 */ /* 0x000fec0003800000 */
[----:B------:R-:W-:-:S13]  /*0860*/  FSETP.NEU.AND P0, PT, |R3|, +INF , PT ;  /* 0x7f8000000300780b */ /* 0x000fda0003f0d200 */
[----:B------:R-:W-:Y:S01]  /*0870*/  @!P0 FMUL R5, RZ, R3 ;  /* 0x00000003ff058220 */ /* 0x000fe20000400000 */
[----:B------:R-:W-:Y:S01]  /*0880*/  @!P0 IMAD.MOV.U32 R4, RZ, RZ, RZ ;  /* 0x000000ffff048224 */ /* 0x000fe200078e00ff */
[----:B------:R-:W-:Y:S06]  /*0890*/  @!P0 BRA `(.L_x_3) ;  /* 0x0000000400608947 */ /* 0x000fec0003800000 */
[----:B------:R-:W-:Y:S01]  /*08a0*/  IMAD.SHL.U32 R0, R3, 0x100, RZ ;  /* 0x0000010003007824 */ /* 0x000fe200078e00ff */
[----:B------:R-:W-:Y:S01]  /*08b0*/  MOV R18, RZ ;  /* 0x000000ff00127202 */ /* 0x000fe20000000f00 */
[----:B------:R-:W-:Y:S01]  /*08c0*/  IMAD.MOV.U32 R9, RZ, RZ, RZ ;  /* 0x000000ffff097224 */ /* 0x000fe200078e00ff */
[----:B------:R-:W0:Y:S01]  /*08d0*/  LDCU.64 UR8, c[0x4][URZ] ;  /* 0x01000000ff0877ac */ /* 0x000e220008000a00 */
[----:B------:R-:W-:Y:S01]  /*08e0*/  IMAD.MOV.U32 R17, RZ, RZ, RZ ;  /* 0x000000ffff117224 */ /* 0x000fe200078e00ff */
[----:B------:R-:W-:Y:S01]  /*08f0*/  LOP3.LUT R19, R0, 0x80000000, RZ, 0xfc, !PT ;  /* 0x8000000000137812 */ /* 0x000fe200078efcff */
[----:B------:R-:W-:-:S06]  /*0900*/  UMOV UR4, URZ ;  /* 0x000000ff00047c82 */ /* 0x000fcc0008000000 */
.L_x_4:
        /* <DEDUP_REMOVED lines=11> */
[----:B------:R-:W-:-:S02]  /*09c0*/  ISETP.EQ.AND P4, PT, R18, 0x10, PT ;  /* 0x000000101200780c */ /* 0x000fc40003f82270 */
[C---:B------:R-:W-:Y:S02]  /*09d0*/  ISETP.EQ.AND P5, PT, R18.reuse, 0x14, PT ;  /* 0x000000141200780c */ /* 0x040fe40003fa2270 */
[----:B------:R-:W-:Y:S01]  /*09e0*/  IADD3 R18, PT, PT, R18, 0x4, RZ ;  /* 0x0000000412127810 */ /* 0x000fe20007ffe0ff */
[----:B--2---:R-:W-:-:S03]  /*09f0*/  IMAD.WIDE.U32 R4, R4, R19, RZ ;  /* 0x0000001304047225 */ /* 0x004fc600078e00ff */
[----:B------:R-:W-:-:S04]  /*0a00*/  IADD3 R0, P6, PT, R4, R9, RZ ;  /* 0x0000000904007210 */ /* 0x000fc80007fde0ff */
[----:B------:R-:W-:Y:S01]  /*0a10*/  @P1 MOV R12, R0 ;  /* 0x00000000000c1202 */ /* 0x000fe20000000f00 */
[----:B------:R-:W-:Y:S02]  /*0a20*/  IMAD.X R9, R5, 0x1, R17, P6 ;  /* 0x0000000105097824 */ /* 0x000fe400030e0611 */
[--C-:B------:R-:W-:Y:S02]  /*0a30*/  @P0 IMAD.MOV.U32 R8, RZ, RZ, R0.reuse ;  /* 0x000000ffff080224 */ /* 0x100fe400078e0000 */
[--C-:B------:R-:W-:Y:S02]  /*0a40*/  @P2 IMAD.MOV.U32 R13, RZ, RZ, R0.reuse ;  /* 0x000000ffff0d2224 */ /* 0x100fe400078e0000 */
[--C-:B------:R-:W-:Y:S02]  /*0a50*/  @P3 IMAD.MOV.U32 R14, RZ, RZ, R0.reuse ;  /* 0x000000ffff0e3224 */ /* 0x100fe400078e0000 */
[--C-:B------:R-:W-:Y:S02]  /*0a60*/  @P4 IMAD.MOV.U32 R15, RZ, RZ, R0.reuse ;  /* 0x000000ffff0f4224 */ /* 0x100fe400078e0000 */
[----:B------:R-:W-:Y:S01]  /*0a70*/  @P5 IMAD.MOV.U32 R16, RZ, RZ, R0 ;  /* 0x000000ffff105224 */ /* 0x000fe200078e0000 */
[----:B------:R-:W-:Y:S06]  /*0a80*/  BRA.U UP0, `(.L_x_4) ;  /* 0xfffffffd00a07547 */ /* 0x000fec000b83ffff */
[----:B------:R-:W-:-:S04]  /*0a90*/  SHF.R.U32.HI R5, RZ, 0x17, R3 ;  /* 0x00000017ff057819 */ /* 0x000fc80000011603 */
[C---:B------:R-:W-:Y:S02]  /*0aa0*/  LOP3.LUT R0, R5.reuse, 0xe0, RZ, 0xc0, !PT ;  /* 0x000000e005007812 */ /* 0x040fe400078ec0ff */
[----:B------:R-:W-:-:S03]  /*0ab0*/  LOP3.LUT P6, RZ, R5, 0x1f, RZ, 0xc0, !PT ;  /* 0x0000001f05ff7812 */ /* 0x000fc600078cc0ff */
[----:B------:R-:W-:-:S05]  /*0ac0*/  VIADD R0, R0, 0xffffff80 ;  /* 0xffffff8000007836 */ /* 0x000fca0000000000 */
[----:B------:R-:W-:-:S05]  /*0ad0*/  SHF.R.U32.HI R0, RZ, 0x5, R0 ;  /* 0x00000005ff007819 */ /* 0x000fca0000011600 */
[----:B------:R-:W-:-:S05]  /*0ae0*/  IMAD.U32 R10, R0, -0x4, RZ ;  /* 0xfffffffc000a7824 */ /* 0x000fca00078e00ff */
[C---:B------:R-:W-:Y:S02]  /*0af0*/  ISETP.EQ.AND P3, PT, R10.reuse, -0x18, PT ;  /* 0xffffffe80a00780c */ /* 0x040fe40003f62270 */
[C---:B------:R-:W-:Y:S02]  /*0b00*/  ISETP.EQ.AND P4, PT, R10.reuse, -0x14, PT ;  /* 0xffffffec0a00780c */ /* 0x040fe40003f82270 */
[C---:B------:R-:W-:Y:S02]  /*0b10*/  ISETP.EQ.AND P2, PT, R10.reuse, -0x10, PT ;  /* 0xfffffff00a00780c */ /* 0x040fe40003f42270 */
[C---:B------:R-:W-:Y:S02]  /*0b20*/  ISETP.EQ.AND P1, PT, R10.reuse, -0xc, PT ;  /* 0xfffffff40a00780c */ /* 0x040fe40003f22270 */
[C---:B------:R-:W-:Y:S02]  /*0b30*/  ISETP.EQ.AND P0, PT, R10.reuse, -0x8, PT ;  /* 0xfffffff80a00780c */ /* 0x040fe40003f02270 */
[----:B------:R-:W-:-:S03]  /*0b40*/  ISETP.EQ.AND P5, PT, R10, RZ, PT ;  /* 0x000000ff0a00720c */ /* 0x000fc60003fa2270 */
[--C-:B------:R-:W-:Y:S01]  /*0b50*/  @P3 IMAD.MOV.U32 R0, RZ, RZ, R8.reuse ;  /* 0x000000ffff003224 */ /* 0x100fe200078e0008 */
[C---:B------:R-:W-:Y:S01]  /*0b60*/  ISETP.EQ.AND P3, PT, R10.reuse, -0x4, PT ;  /* 0xfffffffc0a00780c */ /* 0x040fe20003f62270 */
[----:B------:R-:W-:Y:S01]  /*0b70*/  @P4 IMAD.MOV.U32 R4, RZ, RZ, R8 ;  /* 0x000000ffff044224 */ /* 0x000fe200078e0008 */
[----:B------:R-:W-:Y:S01]  /*0b80*/  @P4 MOV R0, R12 ;  /* 0x0000000c00004202 */ /* 0x000fe20000000f00 */
[----:B------:R-:W-:Y:S01]  /*0b90*/  @P2 IMAD.MOV.U32 R4, RZ, RZ, R12 ;  /* 0x000000ffff042224 */ /* 0x000fe200078e000c */
[----:B------:R-:W-:Y:S01]  /*0ba0*/  ISETP.EQ.AND P4, PT, R10, 0x4, PT ;  /* 0x000000040a00780c */ /* 0x000fe20003f82270 */
[--C-:B------:R-:W-:Y:S02]  /*0bb0*/  @P2 IMAD.MOV.U32 R0, RZ, RZ, R13.reuse ;  /* 0x000000ffff002224 */ /* 0x100fe400078e000d */
[----:B------:R-:W-:Y:S01]  /*0bc0*/  @P1 IMAD.MOV.U32 R4, RZ, RZ, R13 ;  /* 0x000000ffff041224 */ /* 0x000fe200078e000d */
[----:B------:R-:W-:Y:S01]  /*0bd0*/  @P0 MOV R4, R14 ;  /* 0x0000000e00040202 */ /* 0x000fe20000000f00 */
[----:B------:R-:W-:-:S02]  /*0be0*/  @P1 IMAD.MOV.U32 R0, RZ, RZ, R14 ;  /* 0x000000ffff001224 */ /* 0x000fc400078e000e */
[--C-:B------:R-:W-:Y:S02]  /*0bf0*/  @P0 IMAD.MOV.U32 R0, RZ, RZ, R15.reuse ;  /* 0x000000ffff000224 */ /* 0x100fe400078e000f */
[----:B------:R-:W-:Y:S02]  /*0c00*/  @P3 IMAD.MOV.U32 R4, RZ, RZ, R15 ;  /* 0x000000ffff043224 */ /* 0x000fe400078e000f */
[--C-:B------:R-:W-:Y:S01]  /*0c10*/  @P3 IMAD.MOV.U32 R0, RZ, RZ, R16.reuse ;  /* 0x000000ffff003224 */ /* 0x100fe200078e0010 */
[----:B------:R-:W-:Y:S01]  /*0c20*/  @P5 MOV R0, R9 ;  /* 0x0000000900005202 */ /* 0x000fe20000000f00 */
[----:B------:R-:W-:Y:S02]  /*0c30*/  @P5 IMAD.MOV.U32 R4, RZ, RZ, R16 ;  /* 0x000000ffff045224 */ /* 0x000fe400078e0010 */
[----:B------:R-:W-:Y:S01]  /*0c40*/  @P4 IMAD.MOV.U32 R4, RZ, RZ, R9 ;  /* 0x000000ffff044224 */ /* 0x000fe200078e0009 */
[----:B------:R-:W-:Y:S06]  /*0c50*/  @!P6 BRA `(.L_x_5) ;  /* 0x000000000028e947 */ /* 0x000fec0003800000 */
[----:B------:R-:W-:Y:S01]  /*0c60*/  @P1 IMAD.MOV.U32 R8, RZ, RZ, R12 ;  /* 0x000000ffff081224 */ /* 0x000fe200078e000c */
[----:B------:R-:W-:Y:S01]  /*0c70*/  LOP3.LUT R5, R5, 0x1f, RZ, 0xc0, !PT ;  /* 0x0000001f05057812 */ /* 0x000fe200078ec0ff */
[----:B------:R-:W-:Y:S01]  /*0c80*/  @P0 IMAD.MOV.U32 R8, RZ, RZ, R13 ;  /* 0x000000ffff080224 */ /* 0x000fe200078e000d */
[----:B------:R-:W-:Y:S01]  /*0c90*/  ISETP.EQ.AND P0, PT, R10, 0x8, PT ;  /* 0x000000080a00780c */ /* 0x000fe20003f02270 */
[----:B------:R-:W-:Y:S01]  /*0ca0*/  @P3 IMAD.MOV.U32 R8, RZ, RZ, R14 ;  /* 0x000000ffff083224 */ /* 0x000fe200078e000e */
[----:B------:R-:W-:Y:S01]  /*0cb0*/  @P5 MOV R8, R15 ;  /* 0x0000000f00085202 */ /* 0x000fe20000000f00 */
[----:B------:R-:W-:Y:S01]  /*0cc0*/  @P4 IMAD.MOV.U32 R8, RZ, RZ, R16 ;  /* 0x000000ffff084224 */ /* 0x000fe200078e0010 */
[----:B------:R-:W-:-:S09]  /*0cd0*/  SHF.L.W.U32.HI R0, R4, R5, R0 ;  /* 0x0000000504007219 */ /* 0x000fd20000010e00 */
[----:B------:R-:W-:-:S05]  /*0ce0*/  @P0 IMAD.MOV.U32 R8, RZ, RZ, R9 ;  /* 0x000000ffff080224 */ /* 0x000fca00078e0009 */
[----:B------:R-:W-:-:S07]  /*0cf0*/  SHF.L.W.U32.HI R4, R8, R5, R4 ;  /* 0x0000000508047219 */ /* 0x000fce0000010e04 */
.L_x_5:
[C---:B------:R-:W-:Y:S01]  /*0d00*/  SHF.L.W.U32.HI R12, R4.reuse, 0x2, R0 ;  /* 0x00000002040c7819 */ /* 0x040fe20000010e00 */
[----:B------:R-:W-:Y:S01]  /*0d10*/  IMAD.SHL.U32 R4, R4, 0x4, RZ ;  /* 0x0000000404047824 */ /* 0x000fe200078e00ff */
[----:B------:R-:W-:Y:S01]  /*0d20*/  UMOV UR4, 0x54442d19 ;  /* 0x54442d1900047882 */ /* 0x000fe20000000000 */
[----:B------:R-:W-:Y:S01]  /*0d30*/  UMOV UR5, 0x3bf921fb ;  /* 0x3bf921fb00057882 */ /* 0x000fe20000000000 */
[----:B------:R-:W-:Y:S02]  /*0d40*/  SHF.R.S32.HI R5, RZ, 0x1f, R12 ;  /* 0x0000001fff057819 */ /* 0x000fe4000001140c */
[----:B------:R-:W-:Y:S02]  /*0d50*/  SHF.R.U32.HI R0, RZ, 0x1e, R0 ;  /* 0x0000001eff007819 */ /* 0x000fe40000011600 */
[C---:B------:R-:W-:Y:S02]  /*0d60*/  LOP3.LUT R10, R5.reuse, R4, RZ, 0x3c, !PT ;  /* 0x00000004050a7212 */ /* 0x040fe400078e3cff */
[----:B------:R-:W-:-:S02]  /*0d70*/  LOP3.LUT R11, R5, R12, RZ, 0x3c, !PT ;  /* 0x0000000c050b7212 */ /* 0x000fc400078e3cff */
[----:B------:R-:W-:Y:S02]  /*0d80*/  ISETP.GE.AND P1, PT, R3, RZ, PT ;  /* 0x000000ff0300720c */ /* 0x000fe40003f26270 */
[----:B------:R-:W0:Y:S01]  /*0d90*/  I2F.F64.S64 R4, R10 ;  /* 0x0000000a00047312 */ /* 0x000e220000301c00 */
[----:B------:R-:W-:-:S04]  /*0da0*/  LOP3.LUT R3, R12, R3, RZ, 0x3c, !PT ;  /* 0x000000030c037212 */ /* 0x000fc800078e3cff */
[----:B------:R-:W-:Y:S01]  /*0db0*/  ISETP.GE.AND P0, PT, R3, RZ, PT ;  /* 0x000000ff0300720c */ /* 0x000fe20003f06270 */
[----:B0-----:R-:W-:Y:S01]  /*0dc0*/  DMUL R8, R4, UR4 ;  /* 0x0000000404087c28 */ /* 0x001fe20008000000 */
[----:B------:R-:W-:-:S05]  /*0dd0*/  LEA.HI R4, R12, R0, RZ, 0x1 ;  /* 0x000000000c047211 */ /* 0x000fca00078f08ff */
[----:B------:R-:W-:-:S04]  /*0de0*/  IMAD.MOV R0, RZ, RZ, -R4 ;  /* 0x000000ffff007224 */ /* 0x000fc800078e0a04 */
[----:B------:R-:W0:Y:S01]  /*0df0*/  F2F.F32.F64 R8, R8 ;  /* 0x0000000800087310 */ /* 0x000e220000301000 */
[----:B------:R-:W-:Y:S02]  /*0e00*/  @!P1 MOV R4, R0 ;  /* 0x0000000000049202 */ /* 0x000fe40000000f00 */
[----:B0-----:R-:W-:-:S07]  /*0e10*/  FSEL R5, -R8, R8, !P0 ;  /* 0x0000000808057208 */ /* 0x001fce0004000100 */
.L_x_3:
[----:B------:R-:W0:Y:S02]  /*0e20*/  LDC.64 R8, c[0x0][0x380] ;  /* 0x0000e000ff087b82 */ /* 0x000e240000000a00 */
[----:B0-----:R-:W-:-:S05]  /*0e30*/  IMAD.WIDE R2, R2, 0x8, R8 ;  /* 0x0000000802027825 */ /* 0x001fca00078e0208 */
[----:B------:R-:W2:Y:S01]  /*0e40*/  LDG.E.64 R8, desc[UR6][R2.64] ;  /* 0x0000000602087981 */ /* 0x000ea2000c1e1b00 */
[----:B------:R-:W-:Y:S01]  /*0e50*/  LOP3.LUT R0, R4, 0x1, RZ, 0xc0, !PT ;  /* 0x0000000104007812 */ /* 0x000fe200078ec0ff */
[----:B------:R-:W-:Y:S01]  /*0e60*/  FMUL R11, R5, R5 ;  /* 0x00000005050b7220 */ /* 0x000fe20000400000 */
[----:B------:R-:W-:Y:S02]  /*0e70*/  IMAD.MOV.U32 R13, RZ, RZ, 0x3e2aaaa8 ;  /* 0x3e2aaaa8ff0d7424 */ /* 0x000fe400078e00ff */
[----:B------:R-:W-:Y:S01]  /*0e80*/  ISETP.NE.U32.AND P0, PT, R0, 0x1, PT ;  /* 0x000000010000780c */ /* 0x000fe20003f05070 */
[----:B------:R-:W-:Y:S01]  /*0e90*/  FFMA R6, R11, R6, -0.0013887860113754868507 ;  /* 0xbab607ed0b067423 */ /* 0x000fe20000000006 */
[----:B------:R-:W-:Y:S02]  /*0ea0*/  IMAD.MOV.U32 R0, RZ, RZ, 0x3c0885e4 ;  /* 0x3c0885e4ff007424 */ /* 0x000fe400078e00ff */
[----:B------:R-:W-:Y:S01]  /*0eb0*/  VIADD R4, R4, 0x1 ;  /* 0x0000000104047836 */ /* 0x000fe20000000000 */
[----:B------:R-:W-:-:S02]  /*0ec0*/  FSEL R13, -R13, -0.4999999701976776123, !P0 ;  /* 0xbeffffff0d0d7808 */ /* 0x000fc40004000100 */
[----:B------:R-:W-:Y:S02]  /*0ed0*/  FSEL R6, R6, -0.00019574658654164522886, P0 ;  /* 0xb94d415306067808 */ /* 0x000fe40000000000 */
[----:B------:R-:W-:Y:S02]  /*0ee0*/  FSEL R0, R0, 0.041666727513074874878, !P0 ;  /* 0x3d2aaabb00007808 */ /* 0x000fe40004000000 */
[----:B------:R-:W-:-:S03]  /*0ef0*/  LOP3.LUT P1, RZ, R4, 0x2, RZ, 0xc0, !PT ;  /* 0x0000000204ff7812 */ /* 0x000fc6000782c0ff */
[----:B------:R-:W-:Y:S01]  /*0f00*/  FFMA R6, R11, R6, R0 ;  /* 0x000000060b067223 */ /* 0x000fe20000000000 */
[----:B------:R-:W-:-:S03]  /*0f10*/  FSEL R0, R5, 1, !P0 ;  /* 0x3f80000005007808 */ /* 0x000fc60004000000 */
[C---:B------:R-:W-:Y:S02]  /*0f20*/  FFMA R6, R11.reuse, R6, R13 ;  /* 0x000000060b067223 */ /* 0x040fe4000000000d */
[----:B------:R-:W-:-:S04]  /*0f30*/  FFMA R11, R11, R0, RZ ;  /* 0x000000000b0b7223 */ /* 0x000fc800000000ff */
[----:B------:R-:W-:-:S04]  /*0f40*/  FFMA R0, R11, R6, R0 ;  /* 0x000000060b007223 */ /* 0x000fc80000000000 */
[----:B------:R-:W-:Y:S01]  /*0f50*/  @P1 FADD R0, RZ, -R0 ;  /* 0x80000000ff001221 */ /* 0x000fe20000000000 */
[----:B--2---:R-:W-:-:S03]  /*0f60*/  FMUL R5, R7, R9 ;  /* 0x0000000907057220 */ /* 0x004fc60000400000 */
[C---:B------:R-:W-:Y:S01]  /*0f70*/  FMUL R4, R0.reuse, R9 ;  /* 0x0000000900047220 */ /* 0x040fe20000400000 */
[----:B------:R-:W-:-:S03]  /*0f80*/  FFMA R6, R0, R8, -R5 ;  /* 0x0000000800067223 */ /* 0x000fc60000000805 */
[----:B------:R-:W-:-:S05]  /*0f90*/  FFMA R7, R7, R8, R4 ;  /* 0x0000000807077223 */ /* 0x000fca0000000004 */
[----:B------:R-:W-:Y:S01]  /*0fa0*/  STG.E.64 desc[UR6][R2.64], R6 ;  /* 0x0000000602007986 */ /* 0x000fe2000c101b06 */
[----:B------:R-:W-:Y:S05]  /*0fb0*/  EXIT ;  /* 0x000000000000794d */ /* 0x000fea0003800000 */
.L_x_6:
[----:B------:R-:W-:-:S00]  /*0fc0*/  BRA `(.L_x_6) ;  /* 0xfffffffc00fc7947 */ /* 0x000fc0000383ffff */
[----:B------:R-:W-:-:S00]  /*0fd0*/  NOP ;  /* 0x0000000000007918 */ /* 0x000fc00000000000 */
        /* <DEDUP_REMOVED lines=10> */
.L_x_7:


//--------------------- .nv.global.init           --------------------------
	.section	.nv.global.init,"aw",@progbits
	.align	4
.nv.global.init:
	.type		__cudart_i2opi_f,@object
	.size		__cudart_i2opi_f,(.L_0 - __cudart_i2opi_f)
__cudart_i2opi_f:
        /*0000*/ 	.byte	0x41, 0x90, 0x43, 0x3c, 0x99, 0x95, 0x62, 0xdb, 0xc0, 0xdd, 0x34, 0xf5, 0xd1, 0x57, 0x27, 0xfc
        /*0010*/ 	.byte	0x29, 0x15, 0x44, 0x4e, 0x6e, 0x83, 0xf9, 0xa2
.L_0:


//--------------------- .nv.shared.reserved.0     --------------------------
	.section	.nv.shared.reserved.0,"aw",@nobits
	.weak		__nv_reservedSMEM_offset_0_alias
	.size		__nv_reservedSMEM_offset_0_alias, 0, 64
	.other		__nv_reservedSMEM_offset_0_alias,@"STO_CUDA_RESERVED_SHARED STV_DEFAULT"
__nv_reservedSMEM_offset_0_alias:
	.zero		0
	.zero		64


//--------------------- .nv.constant0._Z10rotate_gpuP6float2if --------------------------
	.section	.nv.constant0._Z10rotate_gpuP6float2if,"a",@progbits
	.sectionflags	@""
	.align	4
.nv.constant0._Z10rotate_gpuP6float2if:
	.zero		912


//--------------------- SYMBOLS --------------------------

	.type		.nv.reservedSmem.offset0,@object
	.size		.nv.reservedSmem.offset0,0x4
